//
// Generated by NVIDIA NVVM Compiler
//
// Compiler Build ID: CL-36424714
// Cuda compilation tools, release 13.0, V13.0.88
// Based on NVVM 20.0.0
//

.version 9.0
.target sm_100
.address_size 64

	// .globl	_Z8universov
.extern .func  (.param .b32 func_retval0) vprintf
(
	.param .b64 vprintf_param_0,
	.param .b64 vprintf_param_1
)
;
.global .align 1 .b8 $str[40] = {71, 97, 108, 97, 120, 105, 97, 32, 37, 100, 32, 45, 32, 69, 115, 116, 114, 101, 108, 108, 97, 32, 37, 100, 32, 45, 62, 32, 66, 114, 105, 108, 108, 111, 58, 32, 37, 100, 10};

.visible .entry _Z8universov()
{
	.local .align 8 .b8 	__local_depot0[16];
	.reg .b64 	%SP;
	.reg .b64 	%SPL;
	.reg .b32 	%r<12>;
	.reg .b64 	%rd<5>;

	mov.u64 	%SPL, __local_depot0;
	cvta.local.u64 	%SP, %SPL;
	add.u64 	%rd1, %SP, 0;
	add.u64 	%rd2, %SPL, 0;
	mov.u32 	%r1, %ctaid.x;
	mov.u32 	%r2, %tid.x;
	mad.lo.s32 	%r3, %r2, 3, %r1;
	mul.lo.s32 	%r4, %r3, %r1;
	mad.lo.s32 	%r5, %r2, 5, %r4;
	mul.hi.u32 	%r6, %r5, -858993459;
	shr.u32 	%r7, %r6, 3;
	mul.lo.s32 	%r8, %r7, 10;
	sub.s32 	%r9, %r5, %r8;
	st.local.v2.u32 	[%rd2], {%r1, %r2};
	st.local.u32 	[%rd2+8], %r9;
	mov.u64 	%rd3, $str;
	cvta.global.u64 	%rd4, %rd3;
	{ // callseq 0, 0
	.param .b64 param0;
	st.param.b64 	[param0], %rd4;
	.param .b64 param1;
	st.param.b64 	[param1], %rd1;
	.param .b32 retval0;
	call.uni (retval0), 
	vprintf, 
	(
	param0, 
	param1
	);
	ld.param.b32 	%r10, [retval0];
	} // callseq 0
	ret;

}


// ===== COMPILED SASS (sm_100) =====

	.target	sm_100

	.elftype	@"ET_EXEC"


//--------------------- .note.nv.tkinfo           --------------------------
	.section	.note.nv.tkinfo,"",@"SHT_NOTE"
	.sectionflags	@"SHF_NOTE_NV_TKINFO"
	.tkinfo
        /*0018*/ 	.word	0x00000002
        /*0030*/ 	.string	""
        /*0030*/ 	.string	"ptxas"
        /*0030*/ 	.string	"Cuda compilation tools, release 13.0, V13.0.88"
        /*0030*/ 	.string	"Build cuda_13.0.r13.0/compiler.36424714_0"
        /*0030*/ 	.string	"-arch sm_100 -m 64 "



//--------------------- .note.nv.cuinfo           --------------------------
	.section	.note.nv.cuinfo,"",@"SHT_NOTE"
	.sectionflags	@"SHF_NOTE_NV_CUINFO"
        /*0018*/ 	.short	0x0002
        /*001a*/ 	.short	0x0064
        /*001c*/ 	.short	0x0082
	.zero		2


//--------------------- .nv.info                  --------------------------
	.section	.nv.info,"",@"SHT_CUDA_INFO"
	.align	4


	//----- nvinfo : EIATTR_REGCOUNT
	.align		4
        /*0000*/ 	.byte	0x04, 0x2f
        /*0002*/ 	.short	(.L_2 - .L_1)
	.align		4
.L_1:
        /*0004*/ 	.word	index@(_Z8universov)
        /*0008*/ 	.word	0x00000018


	//----- nvinfo : EIATTR_FRAME_SIZE
	.align		4
.L_2:
        /*000c*/ 	.byte	0x04, 0x11
        /*000e*/ 	.short	(.L_4 - .L_3)
	.align		4
.L_3:
        /*0010*/ 	.word	index@(_Z8universov)
        /*0014*/ 	.word	0x00000010


	//----- nvinfo : EIATTR_MIN_STACK_SIZE
	.align		4
.L_4:
        /*0018*/ 	.byte	0x04, 0x12
        /*001a*/ 	.short	(.L_6 - .L_5)
	.align		4
.L_5:
        /*001c*/ 	.word	index@(_Z8universov)
        /*0020*/ 	.word	0x00000010
.L_6:


//--------------------- .nv.compat                --------------------------
	.section	.nv.compat,"",@"SHT_CUDA_COMPAT_INFO"
	.align	4
        /*0000*/ 	.byte	0x02, 0x09, 0x00, 0x00, 0x02, 0x02, 0x01, 0x00, 0x02, 0x05, 0x05, 0x00, 0x03, 0x07, 0x01, 0x01
        /*0010*/ 	.byte	0x02, 0x03, 0x00, 0x00, 0x02, 0x06, 0x01, 0x00, 0x04, 0x0b, 0x08, 0x00, 0x09, 0x00, 0x00, 0x00
        /*0020*/ 	.byte	0x00, 0x00, 0x00, 0x00


//--------------------- .nv.info._Z8universov     --------------------------
	.section	.nv.info._Z8universov,"",@"SHT_CUDA_INFO"
	.sectionflags	@""
	.align	4


	//----- nvinfo : EIATTR_CUDA_API_VERSION
	.align		4
        /*0000*/ 	.byte	0x04, 0x37
        /*0002*/ 	.short	(.L_8 - .L_7)
.L_7:
        /*0004*/ 	.word	0x00000082


	//----- nvinfo : EIATTR_SPARSE_MMA_MASK
	.align		4
.L_8:
        /*0008*/ 	.byte	0x03, 0x50
        /*000a*/ 	.short	0x0000


	//----- nvinfo : EIATTR_MAXREG_COUNT
	.align		4
        /*000c*/ 	.byte	0x03, 0x1b
        /*000e*/ 	.short	0x00ff


	//----- nvinfo : EIATTR_EXTERNS
	.align		4
        /*0010*/ 	.byte	0x04, 0x0f
        /*0012*/ 	.short	(.L_10 - .L_9)


	//   ....[0]....
	.align		4
.L_9:
        /*0014*/ 	.word	index@(vprintf)


	//----- nvinfo : EIATTR_MERCURY_ISA_VERSION
	.align		4
.L_10:
        /*0018*/ 	.byte	0x03, 0x5f
        /*001a*/ 	.short	0x0101


	//----- nvinfo : EIATTR_VRC_CTA_INIT_COUNT
	.align		4
        /*001c*/ 	.byte	0x02, 0x4a
	.zero		1
	.zero		1


	//----- nvinfo : EIATTR_SYSCALL_OFFSETS
	.align		4
        /*0020*/ 	.byte	0x04, 0x46
        /*0022*/ 	.short	(.L_12 - .L_11)


	//   ....[0]....
.L_11:
        /*0024*/ 	.word	0x00000160


	//----- nvinfo : EIATTR_EXIT_INSTR_OFFSETS
	.align		4
.L_12:
        /*0028*/ 	.byte	0x04, 0x1c
        /*002a*/ 	.short	(.L_14 - .L_13)


	//   ....[0]....
.L_13:
        /*002c*/ 	.word	0x00000170


	//----- nvinfo : EIATTR_SW_WAR
	.align		4
.L_14:
        /*0030*/ 	.byte	0x04, 0x36
        /*0032*/ 	.short	(.L_16 - .L_15)
.L_15:
        /*0034*/ 	.word	0x00000008
.L_16:


//--------------------- .nv.callgraph             --------------------------
	.section	.nv.callgraph,"",@"SHT_CUDA_CALLGRAPH"
	.align	4
	.sectionentsize	8
	.align		4
        /*0000*/ 	.word	0x00000000
	.align		4
        /*0004*/ 	.word	0xffffffff
	.align		4
        /*0008*/ 	.word	index@(_Z8universov)
	.align		4
        /*000c*/ 	.word	index@(vprintf)
	.align		4
        /*0010*/ 	.word	0x00000000
	.align		4
        /*0014*/ 	.word	0xfffffffe
	.align		4
        /*0018*/ 	.word	0x00000000
	.align		4
        /*001c*/ 	.word	0xfffffffd
	.align		4
        /*0020*/ 	.word	0x00000000
	.align		4
        /*0024*/ 	.word	0xfffffffc


//--------------------- .nv.constant4             --------------------------
	.section	.nv.constant4,"a",@progbits
	.align	8
	.align		8
.nv.constant4:
        /*0000*/ 	.dword	vprintf
	.align		8
        /*0008*/ 	.dword	$str


//--------------------- .text._Z8universov        --------------------------
	.section	.text._Z8universov,"ax",@progbits
	.align	128
        .global         _Z8universov
        .type           _Z8universov,@function
        .size           _Z8universov,(.L_x_2 - _Z8universov)
        .other          _Z8universov,@"STO_CUDA_ENTRY STV_DEFAULT"
_Z8universov:
.text._Z8universov:
[----:B------:R-:W0:Y:S01]  /*0000*/  LDC R1, c[0x0][0x37c] ;  /* 0x0000df00ff017b82 */ /* 0x000e220000000800 */
[----:B------:R-:W1:Y:S01]  /*0010*/  S2R R8, SR_CTAID.X ;  /* 0x0000000000087919 */ /* 0x000e620000002500 */
[----:B0-----:R-:W-:Y:S01]  /*0020*/  IADD3 R1, PT, PT, R1, -0x10, RZ ;  /* 0xfffffff001017810 */ /* 0x001fe20007ffe0ff */
[----:B------:R-:W0:Y:S01]  /*0030*/  LDCU UR4, c[0x0][0x2f8] ;  /* 0x00005f00ff0477ac */ /* 0x000e220008000800 */
[----:B------:R-:W1:Y:S01]  /*0040*/  S2R R9, SR_TID.X ;  /* 0x0000000000097919 */ /* 0x000e620000002100 */
[----:B------:R-:W2:Y:S01]  /*0050*/  LDCU.64 UR6, c[0x4][0x8] ;  /* 0x01000100ff0677ac */ /* 0x000ea20008000a00 */
[----:B------:R-:W3:Y:S01]  /*0060*/  LDCU UR5, c[0x0][0x2fc] ;  /* 0x00005f80ff0577ac */ /* 0x000ee20008000800 */
[----:B0-----:R-:W-:Y:S02]  /*0070*/  IADD3 R6, P0, PT, R1, UR4, RZ ;  /* 0x0000000401067c10 */ /* 0x001fe4000ff1e0ff */
[----:B--2---:R-:W-:Y:S02]  /*0080*/  MOV R4, UR6 ;  /* 0x0000000600047c02 */ /* 0x004fe40008000f00 */
[----:B------:R-:W-:-:S02]  /*0090*/  MOV R5, UR7 ;  /* 0x0000000700057c02 */ /* 0x000fc40008000f00 */
[----:B---3--:R-:W-:Y:S01]  /*00a0*/  IADD3.X R7, PT, PT, RZ, UR5, RZ, P0, !PT ;  /* 0x00000005ff077c10 */ /* 0x008fe200087fe4ff */
[----:B-1----:R-:W-:Y:S01]  /*00b0*/  IMAD R3, R9, 0x3, R8 ;  /* 0x0000000309037824 */ /* 0x002fe200078e0208 */
[----:B------:R0:W-:Y:S03]  /*00c0*/  STL.64 [R1], R8 ;  /* 0x0000000801007387 */ /* 0x0001e60000100a00 */
[----:B------:R-:W-:-:S04]  /*00d0*/  IMAD R0, R3, R8, RZ ;  /* 0x0000000803007224 */ /* 0x000fc800078e02ff */
[----:B------:R-:W-:-:S04]  /*00e0*/  IMAD R0, R9, 0x5, R0 ;  /* 0x0000000509007824 */ /* 0x000fc800078e0200 */
[----:B------:R-:W-:-:S05]  /*00f0*/  IMAD.HI.U32 R2, R0, -0x33333333, RZ ;  /* 0xcccccccd00027827 */ /* 0x000fca00078e00ff */
[----:B------:R-:W-:Y:S02]  /*0100*/  SHF.R.U32.HI R3, RZ, 0x3, R2 ;  /* 0x00000003ff037819 */ /* 0x000fe40000011602 */
[----:B------:R-:W-:-:S03]  /*0110*/  MOV R2, 0x0 ;  /* 0x0000000000027802 */ /* 0x000fc60000000f00 */
[----:B------:R-:W-:-:S03]  /*0120*/  IMAD R0, R3, -0xa, R0 ;  /* 0xfffffff603007824 */ /* 0x000fc600078e0200 */
[----:B------:R-:W1:Y:S02]  /*0130*/  LDC.64 R2, c[0x4][R2] ;  /* 0x0100000002027b82 */ /* 0x000e640000000a00 */
[----:B------:R0:W-:Y:S02]  /*0140*/  STL [R1+0x8], R0 ;  /* 0x0000080001007387 */ /* 0x0001e40000100800 */
[----:B------:R-:W-:-:S07]  /*0150*/  LEPC R20, `(.L_x_0) ;  /* 0x000000001014794e */ /* 0x000fce0000000000 */
[----:B01----:R-:W-:Y:S05]  /*0160*/  CALL.ABS.NOINC R2 ;  /* 0x0000000002007343 */ /* 0x003fea0003c00000 */
.L_x_0:
[----:B------:R-:W-:Y:S05]  /*0170*/  EXIT ;  /* 0x000000000000794d */ /* 0x000fea0003800000 */
.L_x_1:
[----:B------:R-:W-:-:S00]  /*0180*/  BRA `(.L_x_1) ;  /* 0xfffffffc00fc7947 */ /* 0x000fc0000383ffff */
[----:B------:R-:W-:-:S00]  /*0190*/  NOP ;  /* 0x0000000000007918 */ /* 0x000fc00000000000 */
        /* <DEDUP_REMOVED lines=14> */
.L_x_2:


//--------------------- .nv.global.init           --------------------------
	.section	.nv.global.init,"aw",@progbits
.nv.global.init:
	.type		$str,@object
	.size		$str,(.L_0 - $str)
$str:
        /*0000*/ 	.byte	0x47, 0x61, 0x6c, 0x61, 0x78, 0x69, 0x61, 0x20, 0x25, 0x64, 0x20, 0x2d, 0x20, 0x45, 0x73, 0x74
        /*0010*/ 	.byte	0x72, 0x65, 0x6c, 0x6c, 0x61, 0x20, 0x25, 0x64, 0x20, 0x2d, 0x3e, 0x20, 0x42, 0x72, 0x69, 0x6c
        /*0020*/ 	.byte	0x6c, 0x6f, 0x3a, 0x20, 0x25, 0x64, 0x0a, 0x00
.L_0:


//--------------------- .nv.shared.reserved.0     --------------------------
	.section	.nv.shared.reserved.0,"aw",@nobits
	.weak		__nv_reservedSMEM_offset_0_alias
	.size		__nv_reservedSMEM_offset_0_alias, 0, 64
	.other		__nv_reservedSMEM_offset_0_alias,@"STO_CUDA_RESERVED_SHARED STV_DEFAULT"
__nv_reservedSMEM_offset_0_alias:
	.zero		0
	.zero		64


//--------------------- .nv.constant0._Z8universov --------------------------
	.section	.nv.constant0._Z8universov,"a",@progbits
	.sectionflags	@""
	.align	4
.nv.constant0._Z8universov:
	.zero		896


//--------------------- SYMBOLS --------------------------

	.type		.nv.reservedSmem.offset0,@object
	.size		.nv.reservedSmem.offset0,0x4
	.type		vprintf,@function
